	.headerflags	@"EF_CUDA_TEXMODE_UNIFIED EF_CUDA_64BIT_ADDRESS EF_CUDA_ACCELERATORS EF_CUDA_SM90 EF_CUDA_VIRTUAL_SM(EF_CUDA_SM90)"
	.elftype	@"ET_EXEC"


//--------------------- .nv.info                  --------------------------
	.section	.nv.info,"",@"SHT_CUDA_INFO"
	.align	4


	//----- nvinfo : EIATTR_REGCOUNT
	.align		4
        /*0000*/ 	.byte	0x04, 0x2f
        /*0002*/ 	.short	(.L_1 - .L_0)
	.align		4
.L_0:
        /*0004*/ 	.word	index@(triton_poi_fused_cat_17)
        /*0008*/ 	.word	0x00000012


	//----- nvinfo : EIATTR_MIN_STACK_SIZE
	.align		4
.L_1:
        /*000c*/ 	.byte	0x04, 0x12
        /*000e*/ 	.short	(.L_3 - .L_2)
	.align		4
.L_2:
        /*0010*/ 	.word	index@(triton_poi_fused_cat_17)
        /*0014*/ 	.word	0x00000000


	//----- nvinfo : EIATTR_FRAME_SIZE
	.align		4
.L_3:
        /*0018*/ 	.byte	0x04, 0x11
        /*001a*/ 	.short	(.L_5 - .L_4)
	.align		4
.L_4:
        /*001c*/ 	.word	index@(triton_poi_fused_cat_17)
        /*0020*/ 	.word	0x00000000


	//----- nvinfo : EIATTR_MIN_STACK_SIZE
	.align		4
.L_5:
        /*0024*/ 	.byte	0x04, 0x12
        /*0026*/ 	.short	(.L_7 - .L_6)
	.align		4
.L_6:
        /*0028*/ 	.word	index@(triton_poi_fused_cat_17)
        /*002c*/ 	.word	0x00000000
.L_7:


//--------------------- .nv.info.triton_poi_fused_cat_17 --------------------------
	.section	.nv.info.triton_poi_fused_cat_17,"",@"SHT_CUDA_INFO"
	.sectionflags	@""
	.align	4


	//----- nvinfo : EIATTR_CUDA_API_VERSION
	.align		4
        /*0000*/ 	.byte	0x04, 0x37
        /*0002*/ 	.short	(.L_9 - .L_8)
.L_8:
        /*0004*/ 	.word	0x0000007c


	//----- nvinfo : EIATTR_KPARAM_INFO
	.align		4
.L_9:
        /*0008*/ 	.byte	0x04, 0x17
        /*000a*/ 	.short	(.L_11 - .L_10)
.L_10:
        /*000c*/ 	.word	0x00000000
        /*0010*/ 	.short	0x0002
        /*0012*/ 	.short	0x0010
        /*0014*/ 	.byte	0x00, 0xf0, 0x11, 0x00


	//----- nvinfo : EIATTR_KPARAM_INFO
	.align		4
.L_11:
        /*0018*/ 	.byte	0x04, 0x17
        /*001a*/ 	.short	(.L_13 - .L_12)
.L_12:
        /*001c*/ 	.word	0x00000000
        /*0020*/ 	.short	0x0001
        /*0022*/ 	.short	0x0008
        /*0024*/ 	.byte	0x00, 0xf4, 0x21, 0x00


	//----- nvinfo : EIATTR_KPARAM_INFO
	.align		4
.L_13:
        /*0028*/ 	.byte	0x04, 0x17
        /*002a*/ 	.short	(.L_15 - .L_14)
.L_14:
        /*002c*/ 	.word	0x00000000
        /*0030*/ 	.short	0x0000
        /*0032*/ 	.short	0x0000
        /*0034*/ 	.byte	0x00, 0xf4, 0x21, 0x00


	//----- nvinfo : EIATTR_SPARSE_MMA_MASK
	.align		4
.L_15:
        /*0038*/ 	.byte	0x03, 0x50
        /*003a*/ 	.short	0x0000


	//----- nvinfo : EIATTR_MAXREG_COUNT
	.align		4
        /*003c*/ 	.byte	0x03, 0x1b
        /*003e*/ 	.short	0x00ff


	//----- nvinfo : EIATTR_EXIT_INSTR_OFFSETS
	.align		4
        /*0040*/ 	.byte	0x04, 0x1c
        /*0042*/ 	.short	(.L_17 - .L_16)


	//   ....[0]....
.L_16:
        /*0044*/ 	.word	0x000002a0


	//   ....[1]....
        /*0048*/ 	.word	0x000002c0


	//----- nvinfo : EIATTR_REQNTID
	.align		4
.L_17:
        /*004c*/ 	.byte	0x04, 0x10
        /*004e*/ 	.short	(.L_19 - .L_18)
.L_18:
        /*0050*/ 	.word	0x00000080
        /*0054*/ 	.word	0x00000001
        /*0058*/ 	.word	0x00000001


	//----- nvinfo : EIATTR_CBANK_PARAM_SIZE
	.align		4
.L_19:
        /*005c*/ 	.byte	0x03, 0x19
        /*005e*/ 	.short	0x0014


	//----- nvinfo : EIATTR_PARAM_CBANK
	.align		4
        /*0060*/ 	.byte	0x04, 0x0a
        /*0062*/ 	.short	(.L_21 - .L_20)
	.align		4
.L_20:
        /*0064*/ 	.word	index@(.nv.constant0.triton_poi_fused_cat_17)
        /*0068*/ 	.short	0x0210
        /*006a*/ 	.short	0x0014


	//----- nvinfo : EIATTR_SW_WAR
	.align		4
.L_21:
        /*006c*/ 	.byte	0x04, 0x36
        /*006e*/ 	.short	(.L_23 - .L_22)
.L_22:
        /*0070*/ 	.word	0x00000008
.L_23:


//--------------------- .nv.callgraph             --------------------------
	.section	.nv.callgraph,"",@"SHT_CUDA_CALLGRAPH"
	.align	4
	.sectionentsize	8
	.align		4
        /*0000*/ 	.word	0x00000000
	.align		4
        /*0004*/ 	.word	0xffffffff
	.align		4
        /*0008*/ 	.word	0x00000000
	.align		4
        /*000c*/ 	.word	0xfffffffe
	.align		4
        /*0010*/ 	.word	0x00000000
	.align		4
        /*0014*/ 	.word	0xfffffffd
	.align		4
        /*0018*/ 	.word	0x00000000
	.align		4
        /*001c*/ 	.word	0xfffffffc


//--------------------- .text.triton_poi_fused_cat_17 --------------------------
	.section	.text.triton_poi_fused_cat_17,"ax",@progbits
	.align	128
        .global         triton_poi_fused_cat_17
        .type           triton_poi_fused_cat_17,@function
        .size           triton_poi_fused_cat_17,(.L_x_1 - triton_poi_fused_cat_17)
        .other          triton_poi_fused_cat_17,@"STO_CUDA_ENTRY STV_DEFAULT"
triton_poi_fused_cat_17:
.text.triton_poi_fused_cat_17:
[----:B------:R-:W0:Y:S02]  /*0000*/  LDC R1, c[0x0][0x28] ;  /* 0x00000a00ff017b82 */ /* 0x000e240000000800 */
[----:B------:R-:W1:Y:S01]  /*0010*/  S2R R0, SR_TID.X ;  /* 0x0000000000007919 */ /* 0x000e620000002100 */
[----:B------:R-:W-:Y:S01]  /*0020*/  CS2R R10, SRZ ;  /* 0x00000000000a7805 */ /* 0x000fe2000001ff00 */
[----:B------:R-:W-:Y:S01]  /*0030*/  ULDC.64 UR4, c[0x0][0x208] ;  /* 0x0000820000047ab9 */ /* 0x000fe20000000a00 */
[----:B------:R-:W2:Y:S01]  /*0040*/  S2R R7, SR_CTAID.X ;  /* 0x0000000000077919 */ /* 0x000ea20000002500 */
[----:B-1----:R-:W-:Y:S02]  /*0050*/  LOP3.LUT R0, R0, 0x7f, RZ, 0xc0, !PT ;  /* 0x0000007f00007812 */ /* 0x002fe400078ec0ff */
[----:B--2---:R-:W-:-:S03]  /*0060*/  SHF.R.S32.HI R2, RZ, 0x17, R7 ;  /* 0x00000017ff027819 */ /* 0x004fc60000011407 */
[----:B------:R-:W-:Y:S01]  /*0070*/  IMAD R7, R7, 0x100, R0 ;  /* 0x0000010007077824 */ /* 0x000fe200078e0200 */
[----:B------:R-:W-:-:S03]  /*0080*/  SGXT R2, R2, 0x1 ;  /* 0x000000010202781a */ /* 0x000fc60000000200 */
[C---:B------:R-:W-:Y:S01]  /*0090*/  VIADD R0, R7.reuse, 0x80 ;  /* 0x0000008007007836 */ /* 0x040fe20000000000 */
[----:B------:R-:W-:Y:S02]  /*00a0*/  LOP3.LUT R8, R7, 0x80000003, RZ, 0xc0, !PT ;  /* 0x8000000307087812 */ /* 0x000fe400078ec0ff */
[C---:B------:R-:W-:Y:S02]  /*00b0*/  LEA.HI R3, R2.reuse, R7, RZ, 0x2 ;  /* 0x0000000702037211 */ /* 0x040fe400078f10ff */
[----:B------:R-:W-:Y:S02]  /*00c0*/  LEA.HI R5, R2, R0, RZ, 0x2 ;  /* 0x0000000002057211 */ /* 0x000fe400078f10ff */
[----:B------:R-:W-:Y:S02]  /*00d0*/  SHF.R.S32.HI R4, RZ, 0x2, R3 ;  /* 0x00000002ff047819 */ /* 0x000fe40000011403 */
[----:B------:R-:W1:Y:S01]  /*00e0*/  LDC.64 R2, c[0x0][0x210] ;  /* 0x00008400ff027b82 */ /* 0x000e620000000a00 */
[----:B------:R-:W-:-:S02]  /*00f0*/  SHF.R.S32.HI R5, RZ, 0x2, R5 ;  /* 0x00000002ff057819 */ /* 0x000fc40000011405 */
[----:B------:R-:W-:Y:S02]  /*0100*/  LEA.HI R6, R4, R4, RZ, 0x2 ;  /* 0x0000000404067211 */ /* 0x000fe400078f10ff */
[----:B------:R-:W-:Y:S02]  /*0110*/  ISETP.GT.AND P1, PT, R8, RZ, PT ;  /* 0x000000ff0800720c */ /* 0x000fe40003f24270 */
[----:B------:R-:W-:Y:S02]  /*0120*/  LOP3.LUT R9, R6, 0xfffffffc, RZ, 0xc0, !PT ;  /* 0xfffffffc06097812 */ /* 0x000fe400078ec0ff */
[----:B------:R-:W-:Y:S02]  /*0130*/  LEA.HI R6, R5, R5, RZ, 0x2 ;  /* 0x0000000505067211 */ /* 0x000fe400078f10ff */
[----:B------:R-:W-:Y:S02]  /*0140*/  IADD3 R9, R4, 0x2, -R9 ;  /* 0x0000000204097810 */ /* 0x000fe40007ffe809 */
[----:B------:R-:W-:-:S02]  /*0150*/  LOP3.LUT R6, R6, 0xfffffffc, RZ, 0xc0, !PT ;  /* 0xfffffffc06067812 */ /* 0x000fc400078ec0ff */
[----:B------:R-:W-:Y:S01]  /*0160*/  ISETP.LT.U32.AND P0, PT, R9, 0x4, P1 ;  /* 0x000000040900780c */ /* 0x000fe20000f01070 */
[----:B------:R-:W-:Y:S01]  /*0170*/  VIADD R9, R7, 0x87 ;  /* 0x0000008707097836 */ /* 0x000fe20000000000 */
[----:B------:R-:W-:Y:S02]  /*0180*/  IADD3 R6, R5, 0x2, -R6 ;  /* 0x0000000205067810 */ /* 0x000fe40007ffe806 */
[C---:B------:R-:W-:Y:S02]  /*0190*/  ISETP.LT.AND P0, PT, R7.reuse, 0x100, P0 ;  /* 0x000001000700780c */ /* 0x040fe40000701270 */
[----:B------:R-:W-:Y:S01]  /*01a0*/  ISETP.LT.U32.AND P1, PT, R6, 0x4, P1 ;  /* 0x000000040600780c */ /* 0x000fe20000f21070 */
[----:B-1----:R-:W-:-:S03]  /*01b0*/  IMAD.WIDE R4, R7, 0x4, R2 ;  /* 0x0000000407047825 */ /* 0x002fc600078e0202 */
[C---:B------:R-:W-:Y:S01]  /*01c0*/  ISETP.LT.AND P1, PT, R0.reuse, 0x100, P1 ;  /* 0x000001000000780c */ /* 0x040fe20000f21270 */
[----:B------:R-:W-:Y:S02]  /*01d0*/  IMAD.WIDE R2, R9, 0x4, R2 ;  /* 0x0000000409027825 */ /* 0x000fe400078e0202 */
[----:B------:R-:W1:Y:S04]  /*01e0*/  LDC.64 R8, c[0x0][0x218] ;  /* 0x00008600ff087b82 */ /* 0x000e680000000a00 */
[----:B------:R-:W2:Y:S06]  /*01f0*/  @P0 LDG.E R10, desc[UR4][R4.64+0x1c] ;  /* 0x00001c04040a0981 */ /* 0x000eac000c1e1900 */
[----:B------:R-:W3:Y:S01]  /*0200*/  @P1 LDG.E R11, desc[UR4][R2.64] ;  /* 0x00000004020b1981 */ /* 0x000ee2000c1e1900 */
[C---:B------:R-:W-:Y:S01]  /*0210*/  ISETP.GE.AND P3, PT, R7.reuse, 0x100, PT ;  /* 0x000001000700780c */ /* 0x040fe20003f66270 */
[----:B------:R-:W-:Y:S01]  /*0220*/  IMAD R7, R7, 0x19, RZ ;  /* 0x0000001907077824 */ /* 0x000fe200078e02ff */
[----:B------:R-:W-:-:S03]  /*0230*/  ISETP.GE.AND P2, PT, R0, 0x100, PT ;  /* 0x000001000000780c */ /* 0x000fc60003f46270 */
[C---:B------:R-:W-:Y:S02]  /*0240*/  VIADD R13, R7.reuse, 0xc80 ;  /* 0x00000c80070d7836 */ /* 0x040fe40000000000 */
[----:B-1----:R-:W-:-:S04]  /*0250*/  IMAD.WIDE R6, R7, 0x4, R8 ;  /* 0x0000000407067825 */ /* 0x002fc800078e0208 */
[----:B------:R-:W-:Y:S01]  /*0260*/  IMAD.WIDE R8, R13, 0x4, R8 ;  /* 0x000000040d087825 */ /* 0x000fe200078e0208 */
[----:B--2---:R-:W-:-:S05]  /*0270*/  SEL R15, R10, 0xc61c4000, P0 ;  /* 0xc61c40000a0f7807 */ /* 0x004fca0000000000 */
[----:B------:R1:W-:Y:S01]  /*0280*/  @!P3 STG.E desc[UR4][R6.64], R15 ;  /* 0x0000000f0600b986 */ /* 0x0003e2000c101904 */
[----:B---3--:R-:W-:Y:S01]  /*0290*/  SEL R11, R11, 0xc61c4000, P1 ;  /* 0xc61c40000b0b7807 */ /* 0x008fe20000800000 */
[----:B------:R-:W-:Y:S06]  /*02a0*/  @P2 EXIT ;  /* 0x000000000000294d */ /* 0x000fec0003800000 */
[----:B------:R-:W-:Y:S01]  /*02b0*/  STG.E desc[UR4][R8.64], R11 ;  /* 0x0000000b08007986 */ /* 0x000fe2000c101904 */
[----:B------:R-:W-:Y:S05]  /*02c0*/  EXIT ;  /* 0x000000000000794d */ /* 0x000fea0003800000 */
.L_x_0:
[----:B------:R-:W-:-:S00]  /*02d0*/  BRA `(.L_x_0) ;  /* 0xfffffffc00fc7947 */ /* 0x000fc0000383ffff */
[----:B------:R-:W-:-:S00]  /*02e0*/  NOP ;  /* 0x0000000000007918 */ /* 0x000fc00000000000 */
        /* <DEDUP_REMOVED lines=9> */
.L_x_1:


//--------------------- .nv.constant0.triton_poi_fused_cat_17 --------------------------
	.section	.nv.constant0.triton_poi_fused_cat_17,"a",@progbits
	.sectionflags	@""
	.align	4
.nv.constant0.triton_poi_fused_cat_17:
	.zero		548
